//
// Generated by NVIDIA NVVM Compiler
//
// Compiler Build ID: CL-36424714
// Cuda compilation tools, release 13.0, V13.0.88
// Based on NVVM 20.0.0
//

.version 9.0
.target sm_100
.address_size 64

	// .globl	_Z26adjacent_difference_simplePiS_
.extern .shared .align 16 .b8 s_data[];

.visible .entry _Z26adjacent_difference_simplePiS_(
	.param .u64 .ptr .align 1 _Z26adjacent_difference_simplePiS__param_0,
	.param .u64 .ptr .align 1 _Z26adjacent_difference_simplePiS__param_1
)
{
	.reg .pred 	%p<2>;
	.reg .b32 	%r<9>;
	.reg .b64 	%rd<10>;

	ld.param.u64 	%rd1, [_Z26adjacent_difference_simplePiS__param_0];
	ld.param.u64 	%rd2, [_Z26adjacent_difference_simplePiS__param_1];
	mov.u32 	%r2, %ntid.x;
	mov.u32 	%r3, %ctaid.x;
	mov.u32 	%r4, %tid.x;
	mad.lo.s32 	%r1, %r2, %r3, %r4;
	setp.eq.s32 	%p1, %r1, 0;
	@%p1 bra 	$L__BB0_2;
	cvta.to.global.u64 	%rd3, %rd2;
	cvta.to.global.u64 	%rd4, %rd1;
	mul.wide.u32 	%rd5, %r1, 4;
	add.s64 	%rd6, %rd3, %rd5;
	ld.global.u32 	%r5, [%rd6];
	add.s32 	%r6, %r1, -1;
	mul.wide.u32 	%rd7, %r6, 4;
	add.s64 	%rd8, %rd3, %rd7;
	ld.global.u32 	%r7, [%rd8];
	sub.s32 	%r8, %r5, %r7;
	add.s64 	%rd9, %rd4, %rd5;
	st.global.u32 	[%rd9], %r8;
$L__BB0_2:
	ret;

}
	// .globl	_Z19adjacent_differencePiS_
.visible .entry _Z19adjacent_differencePiS_(
	.param .u64 .ptr .align 1 _Z19adjacent_differencePiS__param_0,
	.param .u64 .ptr .align 1 _Z19adjacent_differencePiS__param_1
)
{
	.reg .pred 	%p<3>;
	.reg .b32 	%r<16>;
	.reg .b64 	%rd<13>;

	ld.param.u64 	%rd3, [_Z19adjacent_differencePiS__param_0];
	ld.param.u64 	%rd4, [_Z19adjacent_differencePiS__param_1];
	cvta.to.global.u64 	%rd1, %rd3;
	cvta.to.global.u64 	%rd2, %rd4;
	mov.u32 	%r3, %ntid.x;
	mov.u32 	%r4, %ctaid.x;
	mov.u32 	%r5, %tid.x;
	mad.lo.s32 	%r1, %r3, %r4, %r5;
	mul.wide.u32 	%rd5, %r1, 4;
	add.s64 	%rd6, %rd2, %rd5;
	ld.global.u32 	%r6, [%rd6];
	shl.b32 	%r7, %r5, 2;
	mov.u32 	%r8, s_data;
	add.s32 	%r2, %r8, %r7;
	st.shared.u32 	[%r2], %r6;
	bar.sync 	0;
	setp.eq.s32 	%p1, %r5, 0;
	@%p1 bra 	$L__BB1_2;
	ld.shared.u32 	%r9, [%r2];
	ld.shared.u32 	%r10, [%r2+-4];
	sub.s32 	%r11, %r9, %r10;
	add.s64 	%rd8, %rd1, %rd5;
	st.global.u32 	[%rd8], %r11;
	bra.uni 	$L__BB1_4;
$L__BB1_2:
	setp.eq.s32 	%p2, %r1, 0;
	@%p2 bra 	$L__BB1_4;
	ld.shared.u32 	%r12, [s_data];
	add.s32 	%r13, %r1, -1;
	mul.wide.u32 	%rd9, %r13, 4;
	add.s64 	%rd10, %rd2, %rd9;
	ld.global.u32 	%r14, [%rd10];
	sub.s32 	%r15, %r12, %r14;
	add.s64 	%rd12, %rd1, %rd5;
	st.global.u32 	[%rd12], %r15;
$L__BB1_4:
	ret;

}


// ===== COMPILED SASS (sm_100) =====

	.target	sm_100

	.elftype	@"ET_EXEC"


//--------------------- .note.nv.tkinfo           --------------------------
	.section	.note.nv.tkinfo,"",@"SHT_NOTE"
	.sectionflags	@"SHF_NOTE_NV_TKINFO"
	.tkinfo
        /*0018*/ 	.word	0x00000002
        /*0030*/ 	.string	""
        /*0030*/ 	.string	"ptxas"
        /*0030*/ 	.string	"Cuda compilation tools, release 13.0, V13.0.88"
        /*0030*/ 	.string	"Build cuda_13.0.r13.0/compiler.36424714_0"
        /*0030*/ 	.string	"-arch sm_100 -m 64 "



//--------------------- .note.nv.cuinfo           --------------------------
	.section	.note.nv.cuinfo,"",@"SHT_NOTE"
	.sectionflags	@"SHF_NOTE_NV_CUINFO"
        /*0018*/ 	.short	0x0002
        /*001a*/ 	.short	0x0064
        /*001c*/ 	.short	0x0082
	.zero		2


//--------------------- .nv.info                  --------------------------
	.section	.nv.info,"",@"SHT_CUDA_INFO"
	.align	4


	//----- nvinfo : EIATTR_REGCOUNT
	.align		4
        /*0000*/ 	.byte	0x04, 0x2f
        /*0002*/ 	.short	(.L_1 - .L_0)
	.align		4
.L_0:
        /*0004*/ 	.word	index@(_Z26adjacent_difference_simplePiS_)
        /*0008*/ 	.word	0x0000000c


	//----- nvinfo : EIATTR_FRAME_SIZE
	.align		4
.L_1:
        /*000c*/ 	.byte	0x04, 0x11
        /*000e*/ 	.short	(.L_3 - .L_2)
	.align		4
.L_2:
        /*0010*/ 	.word	index@(_Z26adjacent_difference_simplePiS_)
        /*0014*/ 	.word	0x00000000


	//----- nvinfo : EIATTR_REGCOUNT
	.align		4
.L_3:
        /*0018*/ 	.byte	0x04, 0x2f
        /*001a*/ 	.short	(.L_5 - .L_4)
	.align		4
.L_4:
        /*001c*/ 	.word	index@(_Z19adjacent_differencePiS_)
        /*0020*/ 	.word	0x00000010


	//----- nvinfo : EIATTR_FRAME_SIZE
	.align		4
.L_5:
        /*0024*/ 	.byte	0x04, 0x11
        /*0026*/ 	.short	(.L_7 - .L_6)
	.align		4
.L_6:
        /*0028*/ 	.word	index@(_Z19adjacent_differencePiS_)
        /*002c*/ 	.word	0x00000000


	//----- nvinfo : EIATTR_MIN_STACK_SIZE
	.align		4
.L_7:
        /*0030*/ 	.byte	0x04, 0x12
        /*0032*/ 	.short	(.L_9 - .L_8)
	.align		4
.L_8:
        /*0034*/ 	.word	index@(_Z19adjacent_differencePiS_)
        /*0038*/ 	.word	0x00000000


	//----- nvinfo : EIATTR_MIN_STACK_SIZE
	.align		4
.L_9:
        /*003c*/ 	.byte	0x04, 0x12
        /*003e*/ 	.short	(.L_11 - .L_10)
	.align		4
.L_10:
        /*0040*/ 	.word	index@(_Z26adjacent_difference_simplePiS_)
        /*0044*/ 	.word	0x00000000
.L_11:


//--------------------- .nv.compat                --------------------------
	.section	.nv.compat,"",@"SHT_CUDA_COMPAT_INFO"
	.align	4
        /*0000*/ 	.byte	0x02, 0x09, 0x00, 0x00, 0x02, 0x02, 0x01, 0x00, 0x02, 0x05, 0x05, 0x00, 0x03, 0x07, 0x01, 0x01
        /*0010*/ 	.byte	0x02, 0x03, 0x00, 0x00, 0x02, 0x06, 0x01, 0x00, 0x04, 0x0b, 0x08, 0x00, 0x09, 0x00, 0x00, 0x00
        /*0020*/ 	.byte	0x00, 0x00, 0x00, 0x00


//--------------------- .nv.info._Z19adjacent_differencePiS_ --------------------------
	.section	.nv.info._Z19adjacent_differencePiS_,"",@"SHT_CUDA_INFO"
	.sectionflags	@""
	.align	4


	//----- nvinfo : EIATTR_CUDA_API_VERSION
	.align		4
        /*0000*/ 	.byte	0x04, 0x37
        /*0002*/ 	.short	(.L_13 - .L_12)
.L_12:
        /*0004*/ 	.word	0x00000082


	//----- nvinfo : EIATTR_KPARAM_INFO
	.align		4
.L_13:
        /*0008*/ 	.byte	0x04, 0x17
        /*000a*/ 	.short	(.L_15 - .L_14)
.L_14:
        /*000c*/ 	.word	0x00000000
        /*0010*/ 	.short	0x0001
        /*0012*/ 	.short	0x0008
        /*0014*/ 	.byte	0x00, 0xf5, 0x21, 0x00


	//----- nvinfo : EIATTR_KPARAM_INFO
	.align		4
.L_15:
        /*0018*/ 	.byte	0x04, 0x17
        /*001a*/ 	.short	(.L_17 - .L_16)
.L_16:
        /*001c*/ 	.word	0x00000000
        /*0020*/ 	.short	0x0000
        /*0022*/ 	.short	0x0000
        /*0024*/ 	.byte	0x00, 0xf5, 0x21, 0x00


	//----- nvinfo : EIATTR_SPARSE_MMA_MASK
	.align		4
.L_17:
        /*0028*/ 	.byte	0x03, 0x50
        /*002a*/ 	.short	0x0000


	//----- nvinfo : EIATTR_MAXREG_COUNT
	.align		4
        /*002c*/ 	.byte	0x03, 0x1b
        /*002e*/ 	.short	0x00ff


	//----- nvinfo : EIATTR_NUM_BARRIERS
	.align		4
        /*0030*/ 	.byte	0x02, 0x4c
        /*0032*/ 	.byte	0x01
	.zero		1


	//----- nvinfo : EIATTR_MERCURY_ISA_VERSION
	.align		4
        /*0034*/ 	.byte	0x03, 0x5f
        /*0036*/ 	.short	0x0101


	//----- nvinfo : EIATTR_VRC_CTA_INIT_COUNT
	.align		4
        /*0038*/ 	.byte	0x02, 0x4a
	.zero		1
	.zero		1


	//----- nvinfo : EIATTR_EXIT_INSTR_OFFSETS
	.align		4
        /*003c*/ 	.byte	0x04, 0x1c
        /*003e*/ 	.short	(.L_19 - .L_18)


	//   ....[0]....
.L_18:
        /*0040*/ 	.word	0x00000160


	//   ....[1]....
        /*0044*/ 	.word	0x00000180


	//   ....[2]....
        /*0048*/ 	.word	0x00000210


	//----- nvinfo : EIATTR_CBANK_PARAM_SIZE
	.align		4
.L_19:
        /*004c*/ 	.byte	0x03, 0x19
        /*004e*/ 	.short	0x0010


	//----- nvinfo : EIATTR_PARAM_CBANK
	.align		4
        /*0050*/ 	.byte	0x04, 0x0a
        /*0052*/ 	.short	(.L_21 - .L_20)
	.align		4
.L_20:
        /*0054*/ 	.word	index@(.nv.constant0._Z19adjacent_differencePiS_)
        /*0058*/ 	.short	0x0380
        /*005a*/ 	.short	0x0010


	//----- nvinfo : EIATTR_SW_WAR
	.align		4
.L_21:
        /*005c*/ 	.byte	0x04, 0x36
        /*005e*/ 	.short	(.L_23 - .L_22)
.L_22:
        /*0060*/ 	.word	0x00000008
.L_23:


//--------------------- .nv.info._Z26adjacent_difference_simplePiS_ --------------------------
	.section	.nv.info._Z26adjacent_difference_simplePiS_,"",@"SHT_CUDA_INFO"
	.sectionflags	@""
	.align	4


	//----- nvinfo : EIATTR_CUDA_API_VERSION
	.align		4
        /*0000*/ 	.byte	0x04, 0x37
        /*0002*/ 	.short	(.L_25 - .L_24)
.L_24:
        /*0004*/ 	.word	0x00000082


	//----- nvinfo : EIATTR_KPARAM_INFO
	.align		4
.L_25:
        /*0008*/ 	.byte	0x04, 0x17
        /*000a*/ 	.short	(.L_27 - .L_26)
.L_26:
        /*000c*/ 	.word	0x00000000
        /*0010*/ 	.short	0x0001
        /*0012*/ 	.short	0x0008
        /*0014*/ 	.byte	0x00, 0xf5, 0x21, 0x00


	//----- nvinfo : EIATTR_KPARAM_INFO
	.align		4
.L_27:
        /*0018*/ 	.byte	0x04, 0x17
        /*001a*/ 	.short	(.L_29 - .L_28)
.L_28:
        /*001c*/ 	.word	0x00000000
        /*0020*/ 	.short	0x0000
        /*0022*/ 	.short	0x0000
        /*0024*/ 	.byte	0x00, 0xf5, 0x21, 0x00


	//----- nvinfo : EIATTR_SPARSE_MMA_MASK
	.align		4
.L_29:
        /*0028*/ 	.byte	0x03, 0x50
        /*002a*/ 	.short	0x0000


	//----- nvinfo : EIATTR_MAXREG_COUNT
	.align		4
        /*002c*/ 	.byte	0x03, 0x1b
        /*002e*/ 	.short	0x00ff


	//----- nvinfo : EIATTR_MERCURY_ISA_VERSION
	.align		4
        /*0030*/ 	.byte	0x03, 0x5f
        /*0032*/ 	.short	0x0101


	//----- nvinfo : EIATTR_VRC_CTA_INIT_COUNT
	.align		4
        /*0034*/ 	.byte	0x02, 0x4a
	.zero		1
	.zero		1


	//----- nvinfo : EIATTR_EXIT_INSTR_OFFSETS
	.align		4
        /*0038*/ 	.byte	0x04, 0x1c
        /*003a*/ 	.short	(.L_31 - .L_30)


	//   ....[0]....
.L_30:
        /*003c*/ 	.word	0x00000060


	//   ....[1]....
        /*0040*/ 	.word	0x00000120


	//----- nvinfo : EIATTR_CBANK_PARAM_SIZE
	.align		4
.L_31:
        /*0044*/ 	.byte	0x03, 0x19
        /*0046*/ 	.short	0x0010


	//----- nvinfo : EIATTR_PARAM_CBANK
	.align		4
        /*0048*/ 	.byte	0x04, 0x0a
        /*004a*/ 	.short	(.L_33 - .L_32)
	.align		4
.L_32:
        /*004c*/ 	.word	index@(.nv.constant0._Z26adjacent_difference_simplePiS_)
        /*0050*/ 	.short	0x0380
        /*0052*/ 	.short	0x0010


	//----- nvinfo : EIATTR_SW_WAR
	.align		4
.L_33:
        /*0054*/ 	.byte	0x04, 0x36
        /*0056*/ 	.short	(.L_35 - .L_34)
.L_34:
        /*0058*/ 	.word	0x00000008
.L_35:


//--------------------- .nv.callgraph             --------------------------
	.section	.nv.callgraph,"",@"SHT_CUDA_CALLGRAPH"
	.align	4
	.sectionentsize	8
	.align		4
        /*0000*/ 	.word	0x00000000
	.align		4
        /*0004*/ 	.word	0xffffffff
	.align		4
        /*0008*/ 	.word	0x00000000
	.align		4
        /*000c*/ 	.word	0xfffffffe
	.align		4
        /*0010*/ 	.word	0x00000000
	.align		4
        /*0014*/ 	.word	0xfffffffd
	.align		4
        /*0018*/ 	.word	0x00000000
	.align		4
        /*001c*/ 	.word	0xfffffffc


//--------------------- .text._Z19adjacent_differencePiS_ --------------------------
	.section	.text._Z19adjacent_differencePiS_,"ax",@progbits
	.align	128
        .global         _Z19adjacent_differencePiS_
        .type           _Z19adjacent_differencePiS_,@function
        .size           _Z19adjacent_differencePiS_,(.L_x_2 - _Z19adjacent_differencePiS_)
        .other          _Z19adjacent_differencePiS_,@"STO_CUDA_ENTRY STV_DEFAULT"
_Z19adjacent_differencePiS_:
.text._Z19adjacent_differencePiS_:
[----:B------:R-:W-:Y:S01]  /*0000*/  LDC R1, c[0x0][0x37c] ;  /* 0x0000df00ff017b82 */ /* 0x000fe20000000800 */
[----:B------:R-:W0:Y:S07]  /*0010*/  S2R R9, SR_CTAID.X ;  /* 0x0000000000097919 */ /* 0x000e2e0000002500 */
[----:B------:R-:W1:Y:S01]  /*0020*/  LDC.64 R4, c[0x0][0x388] ;  /* 0x0000e200ff047b82 */ /* 0x000e620000000a00 */
[----:B------:R-:W0:Y:S01]  /*0030*/  LDCU UR4, c[0x0][0x360] ;  /* 0x00006c00ff0477ac */ /* 0x000e220008000800 */
[----:B------:R-:W0:Y:S01]  /*0040*/  S2R R6, SR_TID.X ;  /* 0x0000000000067919 */ /* 0x000e220000002100 */
[----:B------:R-:W2:Y:S01]  /*0050*/  LDCU.64 UR6, c[0x0][0x358] ;  /* 0x00006b00ff0677ac */ /* 0x000ea20008000a00 */
[----:B0-----:R-:W-:-:S04]  /*0060*/  IMAD R9, R9, UR4, R6 ;  /* 0x0000000409097c24 */ /* 0x001fc8000f8e0206 */
[----:B-1----:R-:W-:-:S05]  /*0070*/  IMAD.WIDE.U32 R2, R9, 0x4, R4 ;  /* 0x0000000409027825 */ /* 0x002fca00078e0004 */
[----:B--2---:R0:W2:Y:S01]  /*0080*/  LDG.E R0, desc[UR6][R2.64] ;  /* 0x0000000602007981 */ /* 0x0040a2000c1e1900 */
[----:B------:R-:W1:Y:S01]  /*0090*/  S2UR UR5, SR_CgaCtaId ;  /* 0x00000000000579c3 */ /* 0x000e620000008800 */
[----:B------:R-:W-:Y:S01]  /*00a0*/  UMOV UR4, 0x400 ;  /* 0x0000040000047882 */ /* 0x000fe20000000000 */
[----:B------:R-:W-:Y:S01]  /*00b0*/  ISETP.NE.AND P0, PT, R6, RZ, PT ;  /* 0x000000ff0600720c */ /* 0x000fe20003f05270 */
[----:B-1----:R-:W-:-:S06]  /*00c0*/  ULEA UR4, UR5, UR4, 0x18 ;  /* 0x0000000405047291 */ /* 0x002fcc000f8ec0ff */
[----:B------:R-:W-:-:S06]  /*00d0*/  LEA R11, R6, UR4, 0x2 ;  /* 0x00000004060b7c11 */ /* 0x000fcc000f8e10ff */
[----:B------:R-:W0:Y:S02]  /*00e0*/  @P0 LDC.64 R6, c[0x0][0x380] ;  /* 0x0000e000ff060b82 */ /* 0x000e240000000a00 */
[----:B0-----:R-:W-:Y:S01]  /*00f0*/  @P0 IMAD.WIDE.U32 R2, R9, 0x4, R6 ;  /* 0x0000000409020825 */ /* 0x001fe200078e0006 */
[----:B--2---:R-:W-:Y:S05]  /*0100*/  STS [R11], R0 ;  /* 0x000000000b007388 */ /* 0x004fea0000000800 */
[----:B------:R-:W-:Y:S06]  /*0110*/  BAR.SYNC.DEFER_BLOCKING 0x0 ;  /* 0x0000000000007b1d */ /* 0x000fec0000010000 */
[----:B------:R-:W-:Y:S04]  /*0120*/  @P0 LDS R8, [R11] ;  /* 0x000000000b080984 */ /* 0x000fe80000000800 */
[----:B------:R-:W0:Y:S02]  /*0130*/  @P0 LDS R13, [R11+-0x4] ;  /* 0xfffffc000b0d0984 */ /* 0x000e240000000800 */
[----:B0-----:R-:W-:-:S05]  /*0140*/  @P0 IADD3 R13, PT, PT, R8, -R13, RZ ;  /* 0x8000000d080d0210 */ /* 0x001fca0007ffe0ff */
[----:B------:R0:W-:Y:S01]  /*0150*/  @P0 STG.E desc[UR6][R2.64], R13 ;  /* 0x0000000d02000986 */ /* 0x0001e2000c101906 */
[----:B------:R-:W-:Y:S05]  /*0160*/  @P0 EXIT ;  /* 0x000000000000094d */ /* 0x000fea0003800000 */
[----:B------:R-:W-:-:S13]  /*0170*/  ISETP.NE.AND P0, PT, R9, RZ, PT ;  /* 0x000000ff0900720c */ /* 0x000fda0003f05270 */
[----:B------:R-:W-:Y:S05]  /*0180*/  @!P0 EXIT ;  /* 0x000000000000894d */ /* 0x000fea0003800000 */
[----:B0-----:R-:W-:Y:S01]  /*0190*/  IADD3 R3, PT, PT, R9, -0x1, RZ ;  /* 0xffffffff09037810 */ /* 0x001fe20007ffe0ff */
[----:B------:R-:W0:Y:S04]  /*01a0*/  LDS R0, [UR4] ;  /* 0x00000004ff007984 */ /* 0x000e280008000800 */
[----:B------:R-:W-:Y:S02]  /*01b0*/  IMAD.WIDE.U32 R2, R3, 0x4, R4 ;  /* 0x0000000403027825 */ /* 0x000fe400078e0004 */
[----:B------:R-:W1:Y:S04]  /*01c0*/  LDC.64 R4, c[0x0][0x380] ;  /* 0x0000e000ff047b82 */ /* 0x000e680000000a00 */
[----:B------:R-:W0:Y:S01]  /*01d0*/  LDG.E R3, desc[UR6][R2.64] ;  /* 0x0000000602037981 */ /* 0x000e22000c1e1900 */
[----:B-1----:R-:W-:Y:S01]  /*01e0*/  IMAD.WIDE.U32 R4, R9, 0x4, R4 ;  /* 0x0000000409047825 */ /* 0x002fe200078e0004 */
[----:B0-----:R-:W-:-:S05]  /*01f0*/  IADD3 R7, PT, PT, R0, -R3, RZ ;  /* 0x8000000300077210 */ /* 0x001fca0007ffe0ff */
[----:B------:R-:W-:Y:S01]  /*0200*/  STG.E desc[UR6][R4.64], R7 ;  /* 0x0000000704007986 */ /* 0x000fe2000c101906 */
[----:B------:R-:W-:Y:S05]  /*0210*/  EXIT ;  /* 0x000000000000794d */ /* 0x000fea0003800000 */
.L_x_0:
[----:B------:R-:W-:-:S00]  /*0220*/  BRA `(.L_x_0) ;  /* 0xfffffffc00fc7947 */ /* 0x000fc0000383ffff */
[----:B------:R-:W-:-:S00]  /*0230*/  NOP ;  /* 0x0000000000007918 */ /* 0x000fc00000000000 */
        /* <DEDUP_REMOVED lines=12> */
.L_x_2:


//--------------------- .text._Z26adjacent_difference_simplePiS_ --------------------------
	.section	.text._Z26adjacent_difference_simplePiS_,"ax",@progbits
	.align	128
        .global         _Z26adjacent_difference_simplePiS_
        .type           _Z26adjacent_difference_simplePiS_,@function
        .size           _Z26adjacent_difference_simplePiS_,(.L_x_3 - _Z26adjacent_difference_simplePiS_)
        .other          _Z26adjacent_difference_simplePiS_,@"STO_CUDA_ENTRY STV_DEFAULT"
_Z26adjacent_difference_simplePiS_:
.text._Z26adjacent_difference_simplePiS_:
[----:B------:R-:W-:Y:S01]  /*0000*/  LDC R1, c[0x0][0x37c] ;  /* 0x0000df00ff017b82 */ /* 0x000fe20000000800 */
[----:B------:R-:W0:Y:S01]  /*0010*/  S2R R9, SR_CTAID.X ;  /* 0x0000000000097919 */ /* 0x000e220000002500 */
[----:B------:R-:W0:Y:S01]  /*0020*/  LDCU UR4, c[0x0][0x360] ;  /* 0x00006c00ff0477ac */ /* 0x000e220008000800 */
[----:B------:R-:W0:Y:S02]  /*0030*/  S2R R0, SR_TID.X ;  /* 0x0000000000007919 */ /* 0x000e240000002100 */
[----:B0-----:R-:W-:-:S05]  /*0040*/  IMAD R9, R9, UR4, R0 ;  /* 0x0000000409097c24 */ /* 0x001fca000f8e0200 */
[----:B------:R-:W-:-:S13]  /*0050*/  ISETP.NE.AND P0, PT, R9, RZ, PT ;  /* 0x000000ff0900720c */ /* 0x000fda0003f05270 */
[----:B------:R-:W-:Y:S05]  /*0060*/  @!P0 EXIT ;  /* 0x000000000000894d */ /* 0x000fea0003800000 */
[----:B------:R-:W0:Y:S01]  /*0070*/  LDC.64 R4, c[0x0][0x388] ;  /* 0x0000e200ff047b82 */ /* 0x000e220000000a00 */
[----:B------:R-:W1:Y:S01]  /*0080*/  LDCU.64 UR4, c[0x0][0x358] ;  /* 0x00006b00ff0477ac */ /* 0x000e620008000a00 */
[C---:B------:R-:W-:Y:S01]  /*0090*/  IADD3 R7, PT, PT, R9.reuse, -0x1, RZ ;  /* 0xffffffff09077810 */ /* 0x040fe20007ffe0ff */
[----:B0-----:R-:W-:-:S04]  /*00a0*/  IMAD.WIDE.U32 R2, R9, 0x4, R4 ;  /* 0x0000000409027825 */ /* 0x001fc800078e0004 */
[----:B------:R-:W-:Y:S02]  /*00b0*/  IMAD.WIDE.U32 R4, R7, 0x4, R4 ;  /* 0x0000000407047825 */ /* 0x000fe400078e0004 */
[----:B-1----:R-:W2:Y:S01]  /*00c0*/  LDG.E R2, desc[UR4][R2.64] ;  /* 0x0000000402027981 */ /* 0x002ea2000c1e1900 */
[----:B------:R-:W0:Y:S03]  /*00d0*/  LDC.64 R6, c[0x0][0x380] ;  /* 0x0000e000ff067b82 */ /* 0x000e260000000a00 */
[----:B------:R-:W2:Y:S01]  /*00e0*/  LDG.E R5, desc[UR4][R4.64] ;  /* 0x0000000404057981 */ /* 0x000ea2000c1e1900 */
[----:B0-----:R-:W-:Y:S01]  /*00f0*/  IMAD.WIDE.U32 R6, R9, 0x4, R6 ;  /* 0x0000000409067825 */ /* 0x001fe200078e0006 */
[----:B--2---:R-:W-:-:S05]  /*0100*/  IADD3 R9, PT, PT, R2, -R5, RZ ;  /* 0x8000000502097210 */ /* 0x004fca0007ffe0ff */
[----:B------:R-:W-:Y:S01]  /*0110*/  STG.E desc[UR4][R6.64], R9 ;  /* 0x0000000906007986 */ /* 0x000fe2000c101904 */
[----:B------:R-:W-:Y:S05]  /*0120*/  EXIT ;  /* 0x000000000000794d */ /* 0x000fea0003800000 */
.L_x_1:
        /* <DEDUP_REMOVED lines=13> */
.L_x_3:


//--------------------- .nv.shared._Z19adjacent_differencePiS_ --------------------------
	.section	.nv.shared._Z19adjacent_differencePiS_,"aw",@nobits
	.sectionflags	@""
	.align	16
	.zero		1024


//--------------------- .nv.shared.reserved.0     --------------------------
	.section	.nv.shared.reserved.0,"aw",@nobits
	.weak		__nv_reservedSMEM_offset_0_alias
	.size		__nv_reservedSMEM_offset_0_alias, 0, 64
	.other		__nv_reservedSMEM_offset_0_alias,@"STO_CUDA_RESERVED_SHARED STV_DEFAULT"
__nv_reservedSMEM_offset_0_alias:
	.zero		0
	.zero		64


//--------------------- .nv.shared._Z26adjacent_difference_simplePiS_ --------------------------
	.section	.nv.shared._Z26adjacent_difference_simplePiS_,"aw",@nobits
	.sectionflags	@""
	.align	16
	.zero		1024


//--------------------- .nv.constant0._Z19adjacent_differencePiS_ --------------------------
	.section	.nv.constant0._Z19adjacent_differencePiS_,"a",@progbits
	.sectionflags	@""
	.align	4
.nv.constant0._Z19adjacent_differencePiS_:
	.zero		912


//--------------------- .nv.constant0._Z26adjacent_difference_simplePiS_ --------------------------
	.section	.nv.constant0._Z26adjacent_difference_simplePiS_,"a",@progbits
	.sectionflags	@""
	.align	4
.nv.constant0._Z26adjacent_difference_simplePiS_:
	.zero		912


//--------------------- SYMBOLS --------------------------

	.type		.nv.reservedSmem.offset0,@object
	.size		.nv.reservedSmem.offset0,0x4
	.type		.nv.reservedSmem.cap,@object
	.size		.nv.reservedSmem.cap,0x4
